//
// Generated by NVIDIA NVVM Compiler
//
// Compiler Build ID: CL-36424714
// Cuda compilation tools, release 13.0, V13.0.88
// Based on NVVM 20.0.0
//

.version 9.0
.target sm_100
.address_size 64

	// .globl	_Z10stencil_1dPiS_i

.visible .entry _Z10stencil_1dPiS_i(
	.param .u64 .ptr .align 1 _Z10stencil_1dPiS_i_param_0,
	.param .u64 .ptr .align 1 _Z10stencil_1dPiS_i_param_1,
	.param .u32 _Z10stencil_1dPiS_i_param_2
)
{
	.reg .pred 	%p<4>;
	.reg .b32 	%r<25>;
	.reg .b64 	%rd<14>;

	ld.param.u64 	%rd1, [_Z10stencil_1dPiS_i_param_0];
	ld.param.u64 	%rd2, [_Z10stencil_1dPiS_i_param_1];
	ld.param.u32 	%r2, [_Z10stencil_1dPiS_i_param_2];
	mov.u32 	%r4, %ntid.x;
	mov.u32 	%r5, %ctaid.x;
	mov.u32 	%r6, %tid.x;
	mad.lo.s32 	%r7, %r4, %r5, %r6;
	setp.lt.s32 	%p1, %r7, 3;
	add.s32 	%r8, %r2, 3;
	setp.le.s32 	%p2, %r8, %r7;
	or.pred  	%p3, %p1, %p2;
	@%p3 bra 	$L__BB0_2;
	cvta.to.global.u64 	%rd3, %rd2;
	cvta.to.global.u64 	%rd4, %rd1;
	add.s32 	%r9, %r7, -3;
	mul.wide.u32 	%rd5, %r9, 4;
	add.s64 	%rd6, %rd4, %rd5;
	ld.global.u32 	%r10, [%rd6];
	add.s32 	%r11, %r7, -2;
	mul.wide.u32 	%rd7, %r11, 4;
	add.s64 	%rd8, %rd4, %rd7;
	ld.global.u32 	%r12, [%rd8];
	add.s32 	%r13, %r12, %r10;
	add.s32 	%r14, %r7, -1;
	mul.wide.u32 	%rd9, %r14, 4;
	add.s64 	%rd10, %rd4, %rd9;
	ld.global.u32 	%r15, [%rd10];
	add.s32 	%r16, %r15, %r13;
	mul.wide.u32 	%rd11, %r7, 4;
	add.s64 	%rd12, %rd4, %rd11;
	ld.global.u32 	%r17, [%rd12];
	add.s32 	%r18, %r17, %r16;
	ld.global.u32 	%r19, [%rd12+4];
	add.s32 	%r20, %r19, %r18;
	ld.global.u32 	%r21, [%rd12+8];
	add.s32 	%r22, %r21, %r20;
	ld.global.u32 	%r23, [%rd12+12];
	add.s32 	%r24, %r23, %r22;
	add.s64 	%rd13, %rd3, %rd5;
	st.global.u32 	[%rd13], %r24;
$L__BB0_2:
	ret;

}


// ===== COMPILED SASS (sm_100) =====

	.target	sm_100

	.elftype	@"ET_EXEC"


//--------------------- .note.nv.tkinfo           --------------------------
	.section	.note.nv.tkinfo,"",@"SHT_NOTE"
	.sectionflags	@"SHF_NOTE_NV_TKINFO"
	.tkinfo
        /*0018*/ 	.word	0x00000002
        /*0030*/ 	.string	""
        /*0030*/ 	.string	"ptxas"
        /*0030*/ 	.string	"Cuda compilation tools, release 13.0, V13.0.88"
        /*0030*/ 	.string	"Build cuda_13.0.r13.0/compiler.36424714_0"
        /*0030*/ 	.string	"-arch sm_100 -m 64 "



//--------------------- .note.nv.cuinfo           --------------------------
	.section	.note.nv.cuinfo,"",@"SHT_NOTE"
	.sectionflags	@"SHF_NOTE_NV_CUINFO"
        /*0018*/ 	.short	0x0002
        /*001a*/ 	.short	0x0064
        /*001c*/ 	.short	0x0082
	.zero		2


//--------------------- .nv.info                  --------------------------
	.section	.nv.info,"",@"SHT_CUDA_INFO"
	.align	4


	//----- nvinfo : EIATTR_REGCOUNT
	.align		4
        /*0000*/ 	.byte	0x04, 0x2f
        /*0002*/ 	.short	(.L_1 - .L_0)
	.align		4
.L_0:
        /*0004*/ 	.word	index@(_Z10stencil_1dPiS_i)
        /*0008*/ 	.word	0x00000014


	//----- nvinfo : EIATTR_FRAME_SIZE
	.align		4
.L_1:
        /*000c*/ 	.byte	0x04, 0x11
        /*000e*/ 	.short	(.L_3 - .L_2)
	.align		4
.L_2:
        /*0010*/ 	.word	index@(_Z10stencil_1dPiS_i)
        /*0014*/ 	.word	0x00000000


	//----- nvinfo : EIATTR_MIN_STACK_SIZE
	.align		4
.L_3:
        /*0018*/ 	.byte	0x04, 0x12
        /*001a*/ 	.short	(.L_5 - .L_4)
	.align		4
.L_4:
        /*001c*/ 	.word	index@(_Z10stencil_1dPiS_i)
        /*0020*/ 	.word	0x00000000
.L_5:


//--------------------- .nv.compat                --------------------------
	.section	.nv.compat,"",@"SHT_CUDA_COMPAT_INFO"
	.align	4
        /*0000*/ 	.byte	0x02, 0x09, 0x00, 0x00, 0x02, 0x02, 0x01, 0x00, 0x02, 0x05, 0x05, 0x00, 0x03, 0x07, 0x01, 0x01
        /*0010*/ 	.byte	0x02, 0x03, 0x00, 0x00, 0x02, 0x06, 0x01, 0x00, 0x04, 0x0b, 0x08, 0x00, 0x09, 0x00, 0x00, 0x00
        /*0020*/ 	.byte	0x00, 0x00, 0x00, 0x00


//--------------------- .nv.info._Z10stencil_1dPiS_i --------------------------
	.section	.nv.info._Z10stencil_1dPiS_i,"",@"SHT_CUDA_INFO"
	.sectionflags	@""
	.align	4


	//----- nvinfo : EIATTR_CUDA_API_VERSION
	.align		4
        /*0000*/ 	.byte	0x04, 0x37
        /*0002*/ 	.short	(.L_7 - .L_6)
.L_6:
        /*0004*/ 	.word	0x00000082


	//----- nvinfo : EIATTR_KPARAM_INFO
	.align		4
.L_7:
        /*0008*/ 	.byte	0x04, 0x17
        /*000a*/ 	.short	(.L_9 - .L_8)
.L_8:
        /*000c*/ 	.word	0x00000000
        /*0010*/ 	.short	0x0002
        /*0012*/ 	.short	0x0010
        /*0014*/ 	.byte	0x00, 0xf0, 0x11, 0x00


	//----- nvinfo : EIATTR_KPARAM_INFO
	.align		4
.L_9:
        /*0018*/ 	.byte	0x04, 0x17
        /*001a*/ 	.short	(.L_11 - .L_10)
.L_10:
        /*001c*/ 	.word	0x00000000
        /*0020*/ 	.short	0x0001
        /*0022*/ 	.short	0x0008
        /*0024*/ 	.byte	0x00, 0xf5, 0x21, 0x00


	//----- nvinfo : EIATTR_KPARAM_INFO
	.align		4
.L_11:
        /*0028*/ 	.byte	0x04, 0x17
        /*002a*/ 	.short	(.L_13 - .L_12)
.L_12:
        /*002c*/ 	.word	0x00000000
        /*0030*/ 	.short	0x0000
        /*0032*/ 	.short	0x0000
        /*0034*/ 	.byte	0x00, 0xf5, 0x21, 0x00


	//----- nvinfo : EIATTR_SPARSE_MMA_MASK
	.align		4
.L_13:
        /*0038*/ 	.byte	0x03, 0x50
        /*003a*/ 	.short	0x0000


	//----- nvinfo : EIATTR_MAXREG_COUNT
	.align		4
        /*003c*/ 	.byte	0x03, 0x1b
        /*003e*/ 	.short	0x00ff


	//----- nvinfo : EIATTR_MERCURY_ISA_VERSION
	.align		4
        /*0040*/ 	.byte	0x03, 0x5f
        /*0042*/ 	.short	0x0101


	//----- nvinfo : EIATTR_VRC_CTA_INIT_COUNT
	.align		4
        /*0044*/ 	.byte	0x02, 0x4a
	.zero		1
	.zero		1


	//----- nvinfo : EIATTR_EXIT_INSTR_OFFSETS
	.align		4
        /*0048*/ 	.byte	0x04, 0x1c
        /*004a*/ 	.short	(.L_15 - .L_14)


	//   ....[0]....
.L_14:
        /*004c*/ 	.word	0x00000090


	//   ....[1]....
        /*0050*/ 	.word	0x00000200


	//----- nvinfo : EIATTR_CBANK_PARAM_SIZE
	.align		4
.L_15:
        /*0054*/ 	.byte	0x03, 0x19
        /*0056*/ 	.short	0x0014


	//----- nvinfo : EIATTR_PARAM_CBANK
	.align		4
        /*0058*/ 	.byte	0x04, 0x0a
        /*005a*/ 	.short	(.L_17 - .L_16)
	.align		4
.L_16:
        /*005c*/ 	.word	index@(.nv.constant0._Z10stencil_1dPiS_i)
        /*0060*/ 	.short	0x0380
        /*0062*/ 	.short	0x0014


	//----- nvinfo : EIATTR_SW_WAR
	.align		4
.L_17:
        /*0064*/ 	.byte	0x04, 0x36
        /*0066*/ 	.short	(.L_19 - .L_18)
.L_18:
        /*0068*/ 	.word	0x00000008
.L_19:


//--------------------- .nv.callgraph             --------------------------
	.section	.nv.callgraph,"",@"SHT_CUDA_CALLGRAPH"
	.align	4
	.sectionentsize	8
	.align		4
        /*0000*/ 	.word	0x00000000
	.align		4
        /*0004*/ 	.word	0xffffffff
	.align		4
        /*0008*/ 	.word	0x00000000
	.align		4
        /*000c*/ 	.word	0xfffffffe
	.align		4
        /*0010*/ 	.word	0x00000000
	.align		4
        /*0014*/ 	.word	0xfffffffd
	.align		4
        /*0018*/ 	.word	0x00000000
	.align		4
        /*001c*/ 	.word	0xfffffffc


//--------------------- .text._Z10stencil_1dPiS_i --------------------------
	.section	.text._Z10stencil_1dPiS_i,"ax",@progbits
	.align	128
        .global         _Z10stencil_1dPiS_i
        .type           _Z10stencil_1dPiS_i,@function
        .size           _Z10stencil_1dPiS_i,(.L_x_1 - _Z10stencil_1dPiS_i)
        .other          _Z10stencil_1dPiS_i,@"STO_CUDA_ENTRY STV_DEFAULT"
_Z10stencil_1dPiS_i:
.text._Z10stencil_1dPiS_i:
[----:B------:R-:W-:Y:S01]  /*0000*/  LDC R1, c[0x0][0x37c] ;  /* 0x0000df00ff017b82 */ /* 0x000fe20000000800 */
[----:B------:R-:W0:Y:S01]  /*0010*/  S2R R11, SR_CTAID.X ;  /* 0x00000000000b7919 */ /* 0x000e220000002500 */
[----:B------:R-:W1:Y:S01]  /*0020*/  LDCU UR4, c[0x0][0x390] ;  /* 0x00007200ff0477ac */ /* 0x000e620008000800 */
[----:B------:R-:W0:Y:S01]  /*0030*/  S2R R0, SR_TID.X ;  /* 0x0000000000007919 */ /* 0x000e220000002100 */
[----:B------:R-:W0:Y:S01]  /*0040*/  LDCU UR5, c[0x0][0x360] ;  /* 0x00006c00ff0577ac */ /* 0x000e220008000800 */
[----:B-1----:R-:W-:Y:S01]  /*0050*/  UIADD3 UR4, UPT, UPT, UR4, 0x3, URZ ;  /* 0x0000000304047890 */ /* 0x002fe2000fffe0ff */
[----:B0-----:R-:W-:-:S05]  /*0060*/  IMAD R11, R11, UR5, R0 ;  /* 0x000000050b0b7c24 */ /* 0x001fca000f8e0200 */
[----:B------:R-:W-:-:S04]  /*0070*/  ISETP.LT.AND P0, PT, R11, UR4, PT ;  /* 0x000000040b007c0c */ /* 0x000fc8000bf01270 */
[----:B------:R-:W-:-:S13]  /*0080*/  ISETP.LT.OR P0, PT, R11, 0x3, !P0 ;  /* 0x000000030b00780c */ /* 0x000fda0004701670 */
[----:B------:R-:W-:Y:S05]  /*0090*/  @P0 EXIT ;  /* 0x000000000000094d */ /* 0x000fea0003800000 */
[----:B------:R-:W0:Y:S01]  /*00a0*/  LDC.64 R8, c[0x0][0x380] ;  /* 0x0000e000ff087b82 */ /* 0x000e220000000a00 */
[----:B------:R-:W1:Y:S01]  /*00b0*/  LDCU.64 UR4, c[0x0][0x358] ;  /* 0x00006b00ff0477ac */ /* 0x000e620008000a00 */
[C---:B------:R-:W-:Y:S02]  /*00c0*/  IADD3 R5, PT, PT, R11.reuse, -0x2, RZ ;  /* 0xfffffffe0b057810 */ /* 0x040fe40007ffe0ff */
[C---:B------:R-:W-:Y:S02]  /*00d0*/  IADD3 R7, PT, PT, R11.reuse, -0x1, RZ ;  /* 0xffffffff0b077810 */ /* 0x040fe40007ffe0ff */
[----:B------:R-:W-:Y:S01]  /*00e0*/  IADD3 R13, PT, PT, R11, -0x3, RZ ;  /* 0xfffffffd0b0d7810 */ /* 0x000fe20007ffe0ff */
[----:B0-----:R-:W-:-:S04]  /*00f0*/  IMAD.WIDE.U32 R4, R5, 0x4, R8 ;  /* 0x0000000405047825 */ /* 0x001fc800078e0008 */
[--C-:B------:R-:W-:Y:S02]  /*0100*/  IMAD.WIDE.U32 R6, R7, 0x4, R8.reuse ;  /* 0x0000000407067825 */ /* 0x100fe400078e0008 */
[----:B-1----:R-:W2:Y:S02]  /*0110*/  LDG.E R5, desc[UR4][R4.64] ;  /* 0x0000000404057981 */ /* 0x002ea4000c1e1900 */
[--C-:B------:R-:W-:Y:S02]  /*0120*/  IMAD.WIDE.U32 R2, R13, 0x4, R8.reuse ;  /* 0x000000040d027825 */ /* 0x100fe400078e0008 */
[----:B------:R-:W2:Y:S02]  /*0130*/  LDG.E R6, desc[UR4][R6.64] ;  /* 0x0000000406067981 */ /* 0x000ea4000c1e1900 */
[----:B------:R-:W-:Y:S02]  /*0140*/  IMAD.WIDE.U32 R8, R11, 0x4, R8 ;  /* 0x000000040b087825 */ /* 0x000fe400078e0008 */
[----:B------:R-:W2:Y:S01]  /*0150*/  LDG.E R2, desc[UR4][R2.64] ;  /* 0x0000000402027981 */ /* 0x000ea2000c1e1900 */
[----:B------:R-:W0:Y:S03]  /*0160*/  LDC.64 R10, c[0x0][0x388] ;  /* 0x0000e200ff0a7b82 */ /* 0x000e260000000a00 */
[----:B------:R-:W3:Y:S04]  /*0170*/  LDG.E R15, desc[UR4][R8.64] ;  /* 0x00000004080f7981 */ /* 0x000ee8000c1e1900 */
[----:B------:R-:W3:Y:S04]  /*0180*/  LDG.E R12, desc[UR4][R8.64+0x4] ;  /* 0x00000404080c7981 */ /* 0x000ee8000c1e1900 */
[----:B------:R-:W4:Y:S04]  /*0190*/  LDG.E R17, desc[UR4][R8.64+0x8] ;  /* 0x0000080408117981 */ /* 0x000f28000c1e1900 */
[----:B------:R-:W4:Y:S01]  /*01a0*/  LDG.E R14, desc[UR4][R8.64+0xc] ;  /* 0x00000c04080e7981 */ /* 0x000f22000c1e1900 */
[----:B0-----:R-:W-:Y:S01]  /*01b0*/  IMAD.WIDE.U32 R10, R13, 0x4, R10 ;  /* 0x000000040d0a7825 */ /* 0x001fe200078e000a */
[----:B--2---:R-:W-:-:S04]  /*01c0*/  IADD3 R0, PT, PT, R6, R5, R2 ;  /* 0x0000000506007210 */ /* 0x004fc80007ffe002 */
[----:B---3--:R-:W-:-:S04]  /*01d0*/  IADD3 R0, PT, PT, R12, R15, R0 ;  /* 0x0000000f0c007210 */ /* 0x008fc80007ffe000 */
[----:B----4-:R-:W-:-:S05]  /*01e0*/  IADD3 R17, PT, PT, R14, R17, R0 ;  /* 0x000000110e117210 */ /* 0x010fca0007ffe000 */
[----:B------:R-:W-:Y:S01]  /*01f0*/  STG.E desc[UR4][R10.64], R17 ;  /* 0x000000110a007986 */ /* 0x000fe2000c101904 */
[----:B------:R-:W-:Y:S05]  /*0200*/  EXIT ;  /* 0x000000000000794d */ /* 0x000fea0003800000 */
.L_x_0:
[----:B------:R-:W-:-:S00]  /*0210*/  BRA `(.L_x_0) ;  /* 0xfffffffc00fc7947 */ /* 0x000fc0000383ffff */
[----:B------:R-:W-:-:S00]  /*0220*/  NOP ;  /* 0x0000000000007918 */ /* 0x000fc00000000000 */
        /* <DEDUP_REMOVED lines=13> */
.L_x_1:


//--------------------- .nv.shared.reserved.0     --------------------------
	.section	.nv.shared.reserved.0,"aw",@nobits
	.weak		__nv_reservedSMEM_offset_0_alias
	.size		__nv_reservedSMEM_offset_0_alias, 0, 64
	.other		__nv_reservedSMEM_offset_0_alias,@"STO_CUDA_RESERVED_SHARED STV_DEFAULT"
__nv_reservedSMEM_offset_0_alias:
	.zero		0
	.zero		64


//--------------------- .nv.constant0._Z10stencil_1dPiS_i --------------------------
	.section	.nv.constant0._Z10stencil_1dPiS_i,"a",@progbits
	.sectionflags	@""
	.align	4
.nv.constant0._Z10stencil_1dPiS_i:
	.zero		916


//--------------------- SYMBOLS --------------------------

	.type		.nv.reservedSmem.offset0,@object
	.size		.nv.reservedSmem.offset0,0x4
